//
// Generated by NVIDIA NVVM Compiler
//
// Compiler Build ID: CL-36424714
// Cuda compilation tools, release 13.0, V13.0.88
// Based on NVVM 20.0.0
//

.version 9.0
.target sm_100
.address_size 64

	// .globl	_Z18MulMatrixAndVectorPiS_S_ii

.visible .entry _Z18MulMatrixAndVectorPiS_S_ii(
	.param .u64 .ptr .align 1 _Z18MulMatrixAndVectorPiS_S_ii_param_0,
	.param .u64 .ptr .align 1 _Z18MulMatrixAndVectorPiS_S_ii_param_1,
	.param .u64 .ptr .align 1 _Z18MulMatrixAndVectorPiS_S_ii_param_2,
	.param .u32 _Z18MulMatrixAndVectorPiS_S_ii_param_3,
	.param .u32 _Z18MulMatrixAndVectorPiS_S_ii_param_4
)
{
	.reg .pred 	%p<11>;
	.reg .b32 	%r<139>;
	.reg .b64 	%rd<36>;

	ld.param.u64 	%rd17, [_Z18MulMatrixAndVectorPiS_S_ii_param_0];
	ld.param.u64 	%rd19, [_Z18MulMatrixAndVectorPiS_S_ii_param_1];
	ld.param.u64 	%rd18, [_Z18MulMatrixAndVectorPiS_S_ii_param_2];
	ld.param.u32 	%r30, [_Z18MulMatrixAndVectorPiS_S_ii_param_3];
	ld.param.u32 	%r31, [_Z18MulMatrixAndVectorPiS_S_ii_param_4];
	cvta.to.global.u64 	%rd1, %rd19;
	mov.u32 	%r32, %tid.x;
	mov.u32 	%r33, %ctaid.x;
	mov.u32 	%r34, %ntid.x;
	mad.lo.s32 	%r1, %r33, %r34, %r32;
	setp.ge.s32 	%p1, %r1, %r31;
	@%p1 bra 	$L__BB0_15;
	cvta.to.global.u64 	%rd2, %rd17;
	mul.lo.s32 	%r36, %r30, %r1;
	mul.wide.s32 	%rd3, %r36, 4;
	setp.lt.s32 	%p2, %r30, 1;
	mov.b32 	%r138, 0;
	@%p2 bra 	$L__BB0_14;
	and.b32  	%r2, %r30, 15;
	setp.lt.u32 	%p3, %r30, 16;
	mov.b32 	%r131, 0;
	mov.u32 	%r138, %r131;
	@%p3 bra 	$L__BB0_5;
	and.b32  	%r131, %r30, 2147483632;
	neg.s32 	%r125, %r131;
	add.s64 	%rd20, %rd3, %rd2;
	add.s64 	%rd33, %rd20, 32;
	add.s64 	%rd32, %rd1, 32;
	mov.b32 	%r138, 0;
$L__BB0_4:
	.pragma "nounroll";
	ld.global.u32 	%r40, [%rd33+-32];
	ld.global.u32 	%r41, [%rd32+-32];
	mad.lo.s32 	%r42, %r41, %r40, %r138;
	ld.global.u32 	%r43, [%rd33+-28];
	ld.global.u32 	%r44, [%rd32+-28];
	mad.lo.s32 	%r45, %r44, %r43, %r42;
	ld.global.u32 	%r46, [%rd33+-24];
	ld.global.u32 	%r47, [%rd32+-24];
	mad.lo.s32 	%r48, %r47, %r46, %r45;
	ld.global.u32 	%r49, [%rd33+-20];
	ld.global.u32 	%r50, [%rd32+-20];
	mad.lo.s32 	%r51, %r50, %r49, %r48;
	ld.global.u32 	%r52, [%rd33+-16];
	ld.global.u32 	%r53, [%rd32+-16];
	mad.lo.s32 	%r54, %r53, %r52, %r51;
	ld.global.u32 	%r55, [%rd33+-12];
	ld.global.u32 	%r56, [%rd32+-12];
	mad.lo.s32 	%r57, %r56, %r55, %r54;
	ld.global.u32 	%r58, [%rd33+-8];
	ld.global.u32 	%r59, [%rd32+-8];
	mad.lo.s32 	%r60, %r59, %r58, %r57;
	ld.global.u32 	%r61, [%rd33+-4];
	ld.global.u32 	%r62, [%rd32+-4];
	mad.lo.s32 	%r63, %r62, %r61, %r60;
	ld.global.u32 	%r64, [%rd33];
	ld.global.u32 	%r65, [%rd32];
	mad.lo.s32 	%r66, %r65, %r64, %r63;
	ld.global.u32 	%r67, [%rd33+4];
	ld.global.u32 	%r68, [%rd32+4];
	mad.lo.s32 	%r69, %r68, %r67, %r66;
	ld.global.u32 	%r70, [%rd33+8];
	ld.global.u32 	%r71, [%rd32+8];
	mad.lo.s32 	%r72, %r71, %r70, %r69;
	ld.global.u32 	%r73, [%rd33+12];
	ld.global.u32 	%r74, [%rd32+12];
	mad.lo.s32 	%r75, %r74, %r73, %r72;
	ld.global.u32 	%r76, [%rd33+16];
	ld.global.u32 	%r77, [%rd32+16];
	mad.lo.s32 	%r78, %r77, %r76, %r75;
	ld.global.u32 	%r79, [%rd33+20];
	ld.global.u32 	%r80, [%rd32+20];
	mad.lo.s32 	%r81, %r80, %r79, %r78;
	ld.global.u32 	%r82, [%rd33+24];
	ld.global.u32 	%r83, [%rd32+24];
	mad.lo.s32 	%r84, %r83, %r82, %r81;
	ld.global.u32 	%r85, [%rd33+28];
	ld.global.u32 	%r86, [%rd32+28];
	mad.lo.s32 	%r138, %r86, %r85, %r84;
	add.s32 	%r125, %r125, 16;
	add.s64 	%rd33, %rd33, 64;
	add.s64 	%rd32, %rd32, 64;
	setp.ne.s32 	%p4, %r125, 0;
	@%p4 bra 	$L__BB0_4;
$L__BB0_5:
	setp.eq.s32 	%p5, %r2, 0;
	@%p5 bra 	$L__BB0_14;
	add.s64 	%rd10, %rd2, %rd3;
	and.b32  	%r12, %r30, 7;
	setp.lt.u32 	%p6, %r2, 8;
	@%p6 bra 	$L__BB0_8;
	mul.wide.u32 	%rd21, %r131, 4;
	add.s64 	%rd22, %rd10, %rd21;
	ld.global.u32 	%r88, [%rd22];
	add.s64 	%rd23, %rd1, %rd21;
	ld.global.u32 	%r89, [%rd23];
	mad.lo.s32 	%r90, %r89, %r88, %r138;
	ld.global.u32 	%r91, [%rd22+4];
	ld.global.u32 	%r92, [%rd23+4];
	mad.lo.s32 	%r93, %r92, %r91, %r90;
	ld.global.u32 	%r94, [%rd22+8];
	ld.global.u32 	%r95, [%rd23+8];
	mad.lo.s32 	%r96, %r95, %r94, %r93;
	ld.global.u32 	%r97, [%rd22+12];
	ld.global.u32 	%r98, [%rd23+12];
	mad.lo.s32 	%r99, %r98, %r97, %r96;
	ld.global.u32 	%r100, [%rd22+16];
	ld.global.u32 	%r101, [%rd23+16];
	mad.lo.s32 	%r102, %r101, %r100, %r99;
	ld.global.u32 	%r103, [%rd22+20];
	ld.global.u32 	%r104, [%rd23+20];
	mad.lo.s32 	%r105, %r104, %r103, %r102;
	ld.global.u32 	%r106, [%rd22+24];
	ld.global.u32 	%r107, [%rd23+24];
	mad.lo.s32 	%r108, %r107, %r106, %r105;
	ld.global.u32 	%r109, [%rd22+28];
	ld.global.u32 	%r110, [%rd23+28];
	mad.lo.s32 	%r138, %r110, %r109, %r108;
	add.s32 	%r131, %r131, 8;
$L__BB0_8:
	setp.eq.s32 	%p7, %r12, 0;
	@%p7 bra 	$L__BB0_14;
	and.b32  	%r18, %r30, 3;
	setp.lt.u32 	%p8, %r12, 4;
	@%p8 bra 	$L__BB0_11;
	mul.wide.u32 	%rd24, %r131, 4;
	add.s64 	%rd25, %rd10, %rd24;
	ld.global.u32 	%r112, [%rd25];
	add.s64 	%rd26, %rd1, %rd24;
	ld.global.u32 	%r113, [%rd26];
	mad.lo.s32 	%r114, %r113, %r112, %r138;
	ld.global.u32 	%r115, [%rd25+4];
	ld.global.u32 	%r116, [%rd26+4];
	mad.lo.s32 	%r117, %r116, %r115, %r114;
	ld.global.u32 	%r118, [%rd25+8];
	ld.global.u32 	%r119, [%rd26+8];
	mad.lo.s32 	%r120, %r119, %r118, %r117;
	ld.global.u32 	%r121, [%rd25+12];
	ld.global.u32 	%r122, [%rd26+12];
	mad.lo.s32 	%r138, %r122, %r121, %r120;
	add.s32 	%r131, %r131, 4;
$L__BB0_11:
	setp.eq.s32 	%p9, %r18, 0;
	@%p9 bra 	$L__BB0_14;
	mul.wide.u32 	%rd27, %r131, 4;
	add.s64 	%rd35, %rd1, %rd27;
	add.s64 	%rd28, %rd3, %rd27;
	add.s64 	%rd34, %rd2, %rd28;
	neg.s32 	%r136, %r18;
$L__BB0_13:
	.pragma "nounroll";
	ld.global.u32 	%r123, [%rd34];
	ld.global.u32 	%r124, [%rd35];
	mad.lo.s32 	%r138, %r124, %r123, %r138;
	add.s64 	%rd35, %rd35, 4;
	add.s64 	%rd34, %rd34, 4;
	add.s32 	%r136, %r136, 1;
	setp.ne.s32 	%p10, %r136, 0;
	@%p10 bra 	$L__BB0_13;
$L__BB0_14:
	cvta.to.global.u64 	%rd29, %rd18;
	mul.wide.s32 	%rd30, %r1, 4;
	add.s64 	%rd31, %rd29, %rd30;
	st.global.u32 	[%rd31], %r138;
$L__BB0_15:
	ret;

}


// ===== COMPILED SASS (sm_100) =====

	.target	sm_100

	.elftype	@"ET_EXEC"


//--------------------- .note.nv.tkinfo           --------------------------
	.section	.note.nv.tkinfo,"",@"SHT_NOTE"
	.sectionflags	@"SHF_NOTE_NV_TKINFO"
	.tkinfo
        /*0018*/ 	.word	0x00000002
        /*0030*/ 	.string	""
        /*0030*/ 	.string	"ptxas"
        /*0030*/ 	.string	"Cuda compilation tools, release 13.0, V13.0.88"
        /*0030*/ 	.string	"Build cuda_13.0.r13.0/compiler.36424714_0"
        /*0030*/ 	.string	"-arch sm_100 -m 64 "



//--------------------- .note.nv.cuinfo           --------------------------
	.section	.note.nv.cuinfo,"",@"SHT_NOTE"
	.sectionflags	@"SHF_NOTE_NV_CUINFO"
        /*0018*/ 	.short	0x0002
        /*001a*/ 	.short	0x0064
        /*001c*/ 	.short	0x0082
	.zero		2


//--------------------- .nv.info                  --------------------------
	.section	.nv.info,"",@"SHT_CUDA_INFO"
	.align	4


	//----- nvinfo : EIATTR_REGCOUNT
	.align		4
        /*0000*/ 	.byte	0x04, 0x2f
        /*0002*/ 	.short	(.L_1 - .L_0)
	.align		4
.L_0:
        /*0004*/ 	.word	index@(_Z18MulMatrixAndVectorPiS_S_ii)
        /*0008*/ 	.word	0x0000001e


	//----- nvinfo : EIATTR_FRAME_SIZE
	.align		4
.L_1:
        /*000c*/ 	.byte	0x04, 0x11
        /*000e*/ 	.short	(.L_3 - .L_2)
	.align		4
.L_2:
        /*0010*/ 	.word	index@(_Z18MulMatrixAndVectorPiS_S_ii)
        /*0014*/ 	.word	0x00000000


	//----- nvinfo : EIATTR_MIN_STACK_SIZE
	.align		4
.L_3:
        /*0018*/ 	.byte	0x04, 0x12
        /*001a*/ 	.short	(.L_5 - .L_4)
	.align		4
.L_4:
        /*001c*/ 	.word	index@(_Z18MulMatrixAndVectorPiS_S_ii)
        /*0020*/ 	.word	0x00000000
.L_5:


//--------------------- .nv.compat                --------------------------
	.section	.nv.compat,"",@"SHT_CUDA_COMPAT_INFO"
	.align	4
        /*0000*/ 	.byte	0x02, 0x09, 0x00, 0x00, 0x02, 0x02, 0x01, 0x00, 0x02, 0x05, 0x05, 0x00, 0x03, 0x07, 0x01, 0x01
        /*0010*/ 	.byte	0x02, 0x03, 0x00, 0x00, 0x02, 0x06, 0x01, 0x00, 0x04, 0x0b, 0x08, 0x00, 0x09, 0x00, 0x00, 0x00
        /*0020*/ 	.byte	0x00, 0x00, 0x00, 0x00


//--------------------- .nv.info._Z18MulMatrixAndVectorPiS_S_ii --------------------------
	.section	.nv.info._Z18MulMatrixAndVectorPiS_S_ii,"",@"SHT_CUDA_INFO"
	.sectionflags	@""
	.align	4


	//----- nvinfo : EIATTR_CUDA_API_VERSION
	.align		4
        /*0000*/ 	.byte	0x04, 0x37
        /*0002*/ 	.short	(.L_7 - .L_6)
.L_6:
        /*0004*/ 	.word	0x00000082


	//----- nvinfo : EIATTR_KPARAM_INFO
	.align		4
.L_7:
        /*0008*/ 	.byte	0x04, 0x17
        /*000a*/ 	.short	(.L_9 - .L_8)
.L_8:
        /*000c*/ 	.word	0x00000000
        /*0010*/ 	.short	0x0004
        /*0012*/ 	.short	0x001c
        /*0014*/ 	.byte	0x00, 0xf0, 0x11, 0x00


	//----- nvinfo : EIATTR_KPARAM_INFO
	.align		4
.L_9:
        /*0018*/ 	.byte	0x04, 0x17
        /*001a*/ 	.short	(.L_11 - .L_10)
.L_10:
        /*001c*/ 	.word	0x00000000
        /*0020*/ 	.short	0x0003
        /*0022*/ 	.short	0x0018
        /*0024*/ 	.byte	0x00, 0xf0, 0x11, 0x00


	//----- nvinfo : EIATTR_KPARAM_INFO
	.align		4
.L_11:
        /*0028*/ 	.byte	0x04, 0x17
        /*002a*/ 	.short	(.L_13 - .L_12)
.L_12:
        /*002c*/ 	.word	0x00000000
        /*0030*/ 	.short	0x0002
        /*0032*/ 	.short	0x0010
        /*0034*/ 	.byte	0x00, 0xf5, 0x21, 0x00


	//----- nvinfo : EIATTR_KPARAM_INFO
	.align		4
.L_13:
        /*0038*/ 	.byte	0x04, 0x17
        /*003a*/ 	.short	(.L_15 - .L_14)
.L_14:
        /*003c*/ 	.word	0x00000000
        /*0040*/ 	.short	0x0001
        /*0042*/ 	.short	0x0008
        /*0044*/ 	.byte	0x00, 0xf5, 0x21, 0x00


	//----- nvinfo : EIATTR_KPARAM_INFO
	.align		4
.L_15:
        /*0048*/ 	.byte	0x04, 0x17
        /*004a*/ 	.short	(.L_17 - .L_16)
.L_16:
        /*004c*/ 	.word	0x00000000
        /*0050*/ 	.short	0x0000
        /*0052*/ 	.short	0x0000
        /*0054*/ 	.byte	0x00, 0xf5, 0x21, 0x00


	//----- nvinfo : EIATTR_SPARSE_MMA_MASK
	.align		4
.L_17:
        /*0058*/ 	.byte	0x03, 0x50
        /*005a*/ 	.short	0x0000


	//----- nvinfo : EIATTR_MAXREG_COUNT
	.align		4
        /*005c*/ 	.byte	0x03, 0x1b
        /*005e*/ 	.short	0x00ff


	//----- nvinfo : EIATTR_MERCURY_ISA_VERSION
	.align		4
        /*0060*/ 	.byte	0x03, 0x5f
        /*0062*/ 	.short	0x0101


	//----- nvinfo : EIATTR_VRC_CTA_INIT_COUNT
	.align		4
        /*0064*/ 	.byte	0x02, 0x4a
	.zero		1
	.zero		1


	//----- nvinfo : EIATTR_EXIT_INSTR_OFFSETS
	.align		4
        /*0068*/ 	.byte	0x04, 0x1c
        /*006a*/ 	.short	(.L_19 - .L_18)


	//   ....[0]....
.L_18:
        /*006c*/ 	.word	0x00000070


	//   ....[1]....
        /*0070*/ 	.word	0x00000a90


	//----- nvinfo : EIATTR_CBANK_PARAM_SIZE
	.align		4
.L_19:
        /*0074*/ 	.byte	0x03, 0x19
        /*0076*/ 	.short	0x0020


	//----- nvinfo : EIATTR_PARAM_CBANK
	.align		4
        /*0078*/ 	.byte	0x04, 0x0a
        /*007a*/ 	.short	(.L_21 - .L_20)
	.align		4
.L_20:
        /*007c*/ 	.word	index@(.nv.constant0._Z18MulMatrixAndVectorPiS_S_ii)
        /*0080*/ 	.short	0x0380
        /*0082*/ 	.short	0x0020


	//----- nvinfo : EIATTR_SW_WAR
	.align		4
.L_21:
        /*0084*/ 	.byte	0x04, 0x36
        /*0086*/ 	.short	(.L_23 - .L_22)
.L_22:
        /*0088*/ 	.word	0x00000008
.L_23:


//--------------------- .nv.callgraph             --------------------------
	.section	.nv.callgraph,"",@"SHT_CUDA_CALLGRAPH"
	.align	4
	.sectionentsize	8
	.align		4
        /*0000*/ 	.word	0x00000000
	.align		4
        /*0004*/ 	.word	0xffffffff
	.align		4
        /*0008*/ 	.word	0x00000000
	.align		4
        /*000c*/ 	.word	0xfffffffe
	.align		4
        /*0010*/ 	.word	0x00000000
	.align		4
        /*0014*/ 	.word	0xfffffffd
	.align		4
        /*0018*/ 	.word	0x00000000
	.align		4
        /*001c*/ 	.word	0xfffffffc


//--------------------- .text._Z18MulMatrixAndVectorPiS_S_ii --------------------------
	.section	.text._Z18MulMatrixAndVectorPiS_S_ii,"ax",@progbits
	.align	128
        .global         _Z18MulMatrixAndVectorPiS_S_ii
        .type           _Z18MulMatrixAndVectorPiS_S_ii,@function
        .size           _Z18MulMatrixAndVectorPiS_S_ii,(.L_x_7 - _Z18MulMatrixAndVectorPiS_S_ii)
        .other          _Z18MulMatrixAndVectorPiS_S_ii,@"STO_CUDA_ENTRY STV_DEFAULT"
_Z18MulMatrixAndVectorPiS_S_ii:
.text._Z18MulMatrixAndVectorPiS_S_ii:
[----:B------:R-:W-:Y:S01]  /*0000*/  LDC R1, c[0x0][0x37c] ;  /* 0x0000df00ff017b82 */ /* 0x000fe20000000800 */
[----:B------:R-:W0:Y:S07]  /*0010*/  S2R R0, SR_TID.X ;  /* 0x0000000000007919 */ /* 0x000e2e0000002100 */
[----:B------:R-:W0:Y:S01]  /*0020*/  S2UR UR4, SR_CTAID.X ;  /* 0x00000000000479c3 */ /* 0x000e220000002500 */
[----:B------:R-:W1:Y:S07]  /*0030*/  LDCU UR5, c[0x0][0x39c] ;  /* 0x00007380ff0577ac */ /* 0x000e6e0008000800 */
[----:B------:R-:W0:Y:S02]  /*0040*/  LDC R3, c[0x0][0x360] ;  /* 0x0000d800ff037b82 */ /* 0x000e240000000800 */
[----:B0-----:R-:W-:-:S05]  /*0050*/  IMAD R0, R3, UR4, R0 ;  /* 0x0000000403007c24 */ /* 0x001fca000f8e0200 */
[----:B-1----:R-:W-:-:S13]  /*0060*/  ISETP.GE.AND P0, PT, R0, UR5, PT ;  /* 0x0000000500007c0c */ /* 0x002fda000bf06270 */
[----:B------:R-:W-:Y:S05]  /*0070*/  @P0 EXIT ;  /* 0x000000000000094d */ /* 0x000fea0003800000 */
[----:B------:R-:W0:Y:S01]  /*0080*/  LDCU UR6, c[0x0][0x398] ;  /* 0x00007300ff0677ac */ /* 0x000e220008000800 */
[----:B------:R-:W-:Y:S01]  /*0090*/  HFMA2 R14, -RZ, RZ, 0, 0 ;  /* 0x00000000ff0e7431 */ /* 0x000fe200000001ff */
[----:B------:R-:W1:Y:S01]  /*00a0*/  LDCU.64 UR10, c[0x0][0x358] ;  /* 0x00006b00ff0a77ac */ /* 0x000e620008000a00 */
[----:B0-----:R-:W-:-:S09]  /*00b0*/  UISETP.GE.AND UP0, UPT, UR6, 0x1, UPT ;  /* 0x000000010600788c */ /* 0x001fd2000bf06270 */
[----:B-1----:R-:W-:Y:S05]  /*00c0*/  BRA.U !UP0, `(.L_x_0) ;  /* 0x0000000908647547 */ /* 0x002fea000b800000 */
[----:B------:R-:W-:Y:S02]  /*00d0*/  UISETP.GE.U32.AND UP1, UPT, UR6, 0x10, UPT ;  /* 0x000000100600788c */ /* 0x000fe4000bf26070 */
[----:B------:R-:W-:Y:S01]  /*00e0*/  IMAD R7, R0, UR6, RZ ;  /* 0x0000000600077c24 */ /* 0x000fe2000f8e02ff */
[----:B------:R-:W-:Y:S01]  /*00f0*/  ULOP3.LUT UR7, UR6, 0xf, URZ, 0xc0, !UPT ;  /* 0x0000000f06077892 */ /* 0x000fe2000f8ec0ff */
[----:B------:R-:W-:Y:S02]  /*0100*/  MOV R6, RZ ;  /* 0x000000ff00067202 */ /* 0x000fe40000000f00 */
[----:B------:R-:W-:Y:S01]  /*0110*/  MOV R14, RZ ;  /* 0x000000ff000e7202 */ /* 0x000fe20000000f00 */
[----:B------:R-:W-:Y:S02]  /*0120*/  UISETP.NE.AND UP0, UPT, UR7, URZ, UPT ;  /* 0x000000ff0700728c */ /* 0x000fe4000bf05270 */
[----:B------:R-:W-:Y:S09]  /*0130*/  BRA.U !UP1, `(.L_x_1) ;  /* 0x0000000509107547 */ /* 0x000ff2000b800000 */
[----:B------:R-:W0:Y:S01]  /*0140*/  LDC.64 R2, c[0x0][0x380] ;  /* 0x0000e000ff027b82 */ /* 0x000e220000000a00 */
[----:B------:R-:W1:Y:S01]  /*0150*/  LDCU.64 UR4, c[0x0][0x388] ;  /* 0x00007100ff0477ac */ /* 0x000e620008000a00 */
[----:B------:R-:W-:Y:S01]  /*0160*/  MOV R14, RZ ;  /* 0x000000ff000e7202 */ /* 0x000fe20000000f00 */
[----:B------:R-:W-:-:S04]  /*0170*/  ULOP3.LUT UR8, UR6, 0x7ffffff0, URZ, 0xc0, !UPT ;  /* 0x7ffffff006087892 */ /* 0x000fc8000f8ec0ff */
[----:B------:R-:W-:Y:S02]  /*0180*/  UIADD3 UR9, UPT, UPT, -UR8, URZ, URZ ;  /* 0x000000ff08097290 */ /* 0x000fe4000fffe1ff */
[----:B------:R-:W-:Y:S01]  /*0190*/  MOV R6, UR8 ;  /* 0x0000000800067c02 */ /* 0x000fe20008000f00 */
[----:B-1----:R-:W-:-:S04]  /*01a0*/  UIADD3 UR4, UP1, UPT, UR4, 0x20, URZ ;  /* 0x0000002004047890 */ /* 0x002fc8000ff3e0ff */
[----:B------:R-:W-:Y:S01]  /*01b0*/  UIADD3.X UR5, UPT, UPT, URZ, UR5, URZ, UP1, !UPT ;  /* 0x00000005ff057290 */ /* 0x000fe20008ffe4ff */
[----:B0-----:R-:W-:Y:S01]  /*01c0*/  IMAD.WIDE R2, R7, 0x4, R2 ;  /* 0x0000000407027825 */ /* 0x001fe200078e0202 */
[----:B------:R-:W-:Y:S02]  /*01d0*/  MOV R4, UR4 ;  /* 0x0000000400047c02 */ /* 0x000fe40008000f00 */
[----:B------:R-:W-:Y:S02]  /*01e0*/  IADD3 R2, P0, PT, R2, 0x20, RZ ;  /* 0x0000002002027810 */ /* 0x000fe40007f1e0ff */
[----:B------:R-:W-:Y:S02]  /*01f0*/  MOV R5, UR5 ;  /* 0x0000000500057c02 */ /* 0x000fe40008000f00 */
[----:B------:R-:W-:-:S09]  /*0200*/  IADD3.X R3, PT, PT, RZ, R3, RZ, P0, !PT ;  /* 0x00000003ff037210 */ /* 0x000fd200007fe4ff */
.L_x_2:
[----:B------:R-:W2:Y:S04]  /*0210*/  LDG.E R15, desc[UR10][R2.64+-0x20] ;  /* 0xffffe00a020f7981 */ /* 0x000ea8000c1e1900 */
[----:B------:R-:W2:Y:S04]  /*0220*/  LDG.E R16, desc[UR10][R4.64+-0x20] ;  /* 0xffffe00a04107981 */ /* 0x000ea8000c1e1900 */
[----:B------:R-:W3:Y:S04]  /*0230*/  LDG.E R24, desc[UR10][R2.64+-0x1c] ;  /* 0xffffe40a02187981 */ /* 0x000ee8000c1e1900 */
[----:B------:R-:W3:Y:S04]  /*0240*/  LDG.E R25, desc[UR10][R4.64+-0x1c] ;  /* 0xffffe40a04197981 */ /* 0x000ee8000c1e1900 */
[----:B------:R-:W4:Y:S04]  /*0250*/  LDG.E R19, desc[UR10][R2.64+-0x18] ;  /* 0xffffe80a02137981 */ /* 0x000f28000c1e1900 */
[----:B------:R-:W4:Y:S04]  /*0260*/  LDG.E R18, desc[UR10][R4.64+-0x18] ;  /* 0xffffe80a04127981 */ /* 0x000f28000c1e1900 */
[----:B------:R-:W5:Y:S04]  /*0270*/  LDG.E R20, desc[UR10][R2.64+-0x14] ;  /* 0xffffec0a02147981 */ /* 0x000f68000c1e1900 */
        /* <DEDUP_REMOVED lines=9> */
[----:B------:R-:W5:Y:S01]  /*0310*/  LDG.E R17, desc[UR10][R4.64] ;  /* 0x0000000a04117981 */ /* 0x000f62000c1e1900 */
[----:B--2---:R-:W-:-:S03]  /*0320*/  IMAD R15, R15, R16, R14 ;  /* 0x000000100f0f7224 */ /* 0x004fc600078e020e */
[----:B------:R-:W2:Y:S04]  /*0330*/  LDG.E R16, desc[UR10][R2.64] ;  /* 0x0000000a02107981 */ /* 0x000ea8000c1e1900 */
[----:B------:R-:W2:Y:S01]  /*0340*/  LDG.E R14, desc[UR10][R2.64+0x4] ;  /* 0x0000040a020e7981 */ /* 0x000ea2000c1e1900 */
[----:B---3--:R-:W-:-:S03]  /*0350*/  IMAD R24, R24, R25, R15 ;  /* 0x0000001918187224 */ /* 0x008fc600078e020f */
[----:B------:R-:W3:Y:S04]  /*0360*/  LDG.E R15, desc[UR10][R4.64+0x4] ;  /* 0x0000040a040f7981 */ /* 0x000ee8000c1e1900 */
[----:B------:R-:W3:Y:S01]  /*0370*/  LDG.E R25, desc[UR10][R4.64+0x14] ;  /* 0x0000140a04197981 */ /* 0x000ee2000c1e1900 */
[----:B----4-:R-:W-:-:S03]  /*0380*/  IMAD R24, R19, R18, R24 ;  /* 0x0000001213187224 */ /* 0x010fc600078e0218 */
[----:B------:R-:W4:Y:S04]  /*0390*/  LDG.E R18, desc[UR10][R2.64+0x8] ;  /* 0x0000080a02127981 */ /* 0x000f28000c1e1900 */
[----:B------:R-:W4:Y:S01]  /*03a0*/  LDG.E R19, desc[UR10][R4.64+0x8] ;  /* 0x0000080a04137981 */ /* 0x000f22000c1e1900 */
[----:B-----5:R-:W-:-:S03]  /*03b0*/  IMAD R24, R20, R21, R24 ;  /* 0x0000001514187224 */ /* 0x020fc600078e0218 */
[----:B------:R-:W5:Y:S04]  /*03c0*/  LDG.E R20, desc[UR10][R2.64+0xc] ;  /* 0x00000c0a02147981 */ /* 0x000f68000c1e1900 */
[----:B------:R-:W5:Y:S01]  /*03d0*/  LDG.E R21, desc[UR10][R4.64+0xc] ;  /* 0x00000c0a04157981 */ /* 0x000f62000c1e1900 */
[----:B------:R-:W-:-:S03]  /*03e0*/  IMAD R24, R22, R23, R24 ;  /* 0x0000001716187224 */ /* 0x000fc600078e0218 */
[----:B------:R-:W5:Y:S04]  /*03f0*/  LDG.E R22, desc[UR10][R2.64+0x10] ;  /* 0x0000100a02167981 */ /* 0x000f68000c1e1900 */
[----:B------:R-:W5:Y:S01]  /*0400*/  LDG.E R23, desc[UR10][R4.64+0x10] ;  /* 0x0000100a04177981 */ /* 0x000f62000c1e1900 */
[----:B------:R-:W-:-:S03]  /*0410*/  IMAD R26, R12, R13, R24 ;  /* 0x0000000d0c1a7224 */ /* 0x000fc600078e0218 */
[----:B------:R-:W5:Y:S04]  /*0420*/  LDG.E R24, desc[UR10][R2.64+0x14] ;  /* 0x0000140a02187981 */ /* 0x000f68000c1e1900 */
[----:B------:R-:W5:Y:S04]  /*0430*/  LDG.E R13, desc[UR10][R2.64+0x18] ;  /* 0x0000180a020d7981 */ /* 0x000f68000c1e1900 */
[----:B------:R-:W5:Y:S01]  /*0440*/  LDG.E R12, desc[UR10][R4.64+0x18] ;  /* 0x0000180a040c7981 */ /* 0x000f62000c1e1900 */
[----:B------:R-:W-:-:S03]  /*0450*/  IMAD R26, R11, R8, R26 ;  /* 0x000000080b1a7224 */ /* 0x000fc600078e021a */
[----:B------:R0:W5:Y:S04]  /*0460*/  LDG.E R8, desc[UR10][R2.64+0x1c] ;  /* 0x00001c0a02087981 */ /* 0x000168000c1e1900 */
[----:B------:R1:W5:Y:S01]  /*0470*/  LDG.E R11, desc[UR10][R4.64+0x1c] ;  /* 0x00001c0a040b7981 */ /* 0x000362000c1e1900 */
[----:B------:R-:W-:Y:S01]  /*0480*/  IMAD R9, R10, R9, R26 ;  /* 0x000000090a097224 */ /* 0x000fe200078e021a */
[----:B------:R-:W-:-:S04]  /*0490*/  UIADD3 UR9, UPT, UPT, UR9, 0x10, URZ ;  /* 0x0000001009097890 */ /* 0x000fc8000fffe0ff */
[----:B------:R-:W-:Y:S01]  /*04a0*/  UISETP.NE.AND UP1, UPT, UR9, URZ, UPT ;  /* 0x000000ff0900728c */ /* 0x000fe2000bf25270 */
[----:B0-----:R-:W-:Y:S02]  /*04b0*/  IADD3 R2, P0, PT, R2, 0x40, RZ ;  /* 0x0000004002027810 */ /* 0x001fe40007f1e0ff */
[----:B-1----:R-:W-:Y:S02]  /*04c0*/  IADD3 R4, P1, PT, R4, 0x40, RZ ;  /* 0x0000004004047810 */ /* 0x002fe40007f3e0ff */
[----:B------:R-:W-:Y:S02]  /*04d0*/  IADD3.X R3, PT, PT, RZ, R3, RZ, P0, !PT ;  /* 0x00000003ff037210 */ /* 0x000fe400007fe4ff */
[----:B------:R-:W-:Y:S01]  /*04e0*/  IADD3.X R5, PT, PT, RZ, R5, RZ, P1, !PT ;  /* 0x00000005ff057210 */ /* 0x000fe20000ffe4ff */
[----:B--2---:R-:W-:-:S04]  /*04f0*/  IMAD R9, R16, R17, R9 ;  /* 0x0000001110097224 */ /* 0x004fc800078e0209 */
[----:B---3--:R-:W-:-:S04]  /*0500*/  IMAD R9, R14, R15, R9 ;  /* 0x0000000f0e097224 */ /* 0x008fc800078e0209 */
[----:B----4-:R-:W-:-:S04]  /*0510*/  IMAD R9, R18, R19, R9 ;  /* 0x0000001312097224 */ /* 0x010fc800078e0209 */
[----:B-----5:R-:W-:-:S04]  /*0520*/  IMAD R9, R20, R21, R9 ;  /* 0x0000001514097224 */ /* 0x020fc800078e0209 */
[----:B------:R-:W-:-:S04]  /*0530*/  IMAD R9, R22, R23, R9 ;  /* 0x0000001716097224 */ /* 0x000fc800078e0209 */
[----:B------:R-:W-:-:S04]  /*0540*/  IMAD R9, R24, R25, R9 ;  /* 0x0000001918097224 */ /* 0x000fc800078e0209 */
[----:B------:R-:W-:-:S04]  /*0550*/  IMAD R9, R13, R12, R9 ;  /* 0x0000000c0d097224 */ /* 0x000fc800078e0209 */
[----:B------:R-:W-:Y:S01]  /*0560*/  IMAD R14, R8, R11, R9 ;  /* 0x0000000b080e7224 */ /* 0x000fe200078e0209 */
[----:B------:R-:W-:Y:S06]  /*0570*/  BRA.U UP1, `(.L_x_2) ;  /* 0xfffffffd01247547 */ /* 0x000fec000b83ffff */
.L_x_1:
[----:B------:R-:W-:Y:S01]  /*0580*/  IMAD.WIDE R2, R7, 0x4, RZ ;  /* 0x0000000407027825 */ /* 0x000fe200078e02ff */
[----:B------:R-:W-:Y:S06]  /*0590*/  BRA.U !UP0, `(.L_x_0) ;  /* 0x0000000508307547 */ /* 0x000fec000b800000 */
[----:B------:R-:W0:Y:S01]  /*05a0*/  LDC.64 R4, c[0x0][0x380] ;  /* 0x0000e000ff047b82 */ /* 0x000e220000000a00 */
[----:B------:R-:W-:Y:S02]  /*05b0*/  UISETP.GE.U32.AND UP0, UPT, UR7, 0x8, UPT ;  /* 0x000000080700788c */ /* 0x000fe4000bf06070 */
[----:B------:R-:W-:-:S04]  /*05c0*/  ULOP3.LUT UR5, UR6, 0x7, URZ, 0xc0, !UPT ;  /* 0x0000000706057892 */ /* 0x000fc8000f8ec0ff */
[----:B------:R-:W-:Y:S01]  /*05d0*/  UISETP.NE.AND UP1, UPT, UR5, URZ, UPT ;  /* 0x000000ff0500728c */ /* 0x000fe2000bf25270 */
[----:B0-----:R-:W-:Y:S02]  /*05e0*/  IMAD.WIDE R4, R7, 0x4, R4 ;  /* 0x0000000407047825 */ /* 0x001fe400078e0204 */
[----:B------:R-:W-:Y:S08]  /*05f0*/  BRA.U !UP0, `(.L_x_3) ;  /* 0x0000000108707547 */ /* 0x000ff0000b800000 */
[----:B------:R-:W0:Y:S01]  /*0600*/  LDC.64 R8, c[0x0][0x388] ;  /* 0x0000e200ff087b82 */ /* 0x000e220000000a00 */
[----:B------:R-:W-:-:S05]  /*0610*/  IMAD.WIDE.U32 R10, R6, 0x4, R4 ;  /* 0x00000004060a7825 */ /* 0x000fca00078e0004 */
[----:B------:R-:W2:Y:S04]  /*0620*/  LDG.E R21, desc[UR10][R10.64] ;  /* 0x0000000a0a157981 */ /* 0x000ea8000c1e1900 */
[----:B------:R-:W3:Y:S04]  /*0630*/  LDG.E R24, desc[UR10][R10.64+0x4] ;  /* 0x0000040a0a187981 */ /* 0x000ee8000c1e1900 */
[----:B------:R-:W4:Y:S04]  /*0640*/  LDG.E R26, desc[UR10][R10.64+0x8] ;  /* 0x0000080a0a1a7981 */ /* 0x000f28000c1e1900 */
[----:B------:R-:W5:Y:S04]  /*0650*/  LDG.E R17, desc[UR10][R10.64+0xc] ;  /* 0x00000c0a0a117981 */ /* 0x000f68000c1e1900 */
[----:B------:R-:W5:Y:S01]  /*0660*/  LDG.E R15, desc[UR10][R10.64+0x10] ;  /* 0x0000100a0a0f7981 */ /* 0x000f62000c1e1900 */
[----:B0-----:R-:W-:-:S03]  /*0670*/  IMAD.WIDE.U32 R8, R6, 0x4, R8 ;  /* 0x0000000406087825 */ /* 0x001fc600078e0008 */
[----:B------:R-:W5:Y:S04]  /*0680*/  LDG.E R13, desc[UR10][R10.64+0x14] ;  /* 0x0000140a0a0d7981 */ /* 0x000f68000c1e1900 */
[----:B------:R-:W2:Y:S04]  /*0690*/  LDG.E R23, desc[UR10][R8.64] ;  /* 0x0000000a08177981 */ /* 0x000ea8000c1e1900 */
[----:B------:R-:W3:Y:S04]  /*06a0*/  LDG.E R25, desc[UR10][R8.64+0x4] ;  /* 0x0000040a08197981 */ /* 0x000ee8000c1e1900 */
[----:B------:R-:W4:Y:S04]  /*06b0*/  LDG.E R27, desc[UR10][R8.64+0x8] ;  /* 0x0000080a081b7981 */ /* 0x000f28000c1e1900 */
[----:B------:R-:W5:Y:S04]  /*06c0*/  LDG.E R20, desc[UR10][R8.64+0xc] ;  /* 0x00000c0a08147981 */ /* 0x000f68000c1e1900 */
[----:B------:R-:W5:Y:S04]  /*06d0*/  LDG.E R18, desc[UR10][R8.64+0x10] ;  /* 0x0000100a08127981 */ /* 0x000f68000c1e1900 */
[----:B------:R-:W5:Y:S04]  /*06e0*/  LDG.E R16, desc[UR10][R8.64+0x14] ;  /* 0x0000140a08107981 */ /* 0x000f68000c1e1900 */
[----:B------:R-:W5:Y:S04]  /*06f0*/  LDG.E R7, desc[UR10][R10.64+0x18] ;  /* 0x0000180a0a077981 */ /* 0x000f68000c1e1900 */
[----:B------:R-:W5:Y:S04]  /*0700*/  LDG.E R12, desc[UR10][R8.64+0x18] ;  /* 0x0000180a080c7981 */ /* 0x000f68000c1e1900 */
[----:B------:R-:W5:Y:S04]  /*0710*/  LDG.E R19, desc[UR10][R10.64+0x1c] ;  /* 0x00001c0a0a137981 */ /* 0x000f68000c1e1900 */
[----:B------:R-:W5:Y:S01]  /*0720*/  LDG.E R22, desc[UR10][R8.64+0x1c] ;  /* 0x00001c0a08167981 */ /* 0x000f62000c1e1900 */
[----:B------:R-:W-:Y:S01]  /*0730*/  IADD3 R6, PT, PT, R6, 0x8, RZ ;  /* 0x0000000806067810 */ /* 0x000fe20007ffe0ff */
[----:B--2---:R-:W-:-:S04]  /*0740*/  IMAD R21, R21, R23, R14 ;  /* 0x0000001715157224 */ /* 0x004fc800078e020e */
[----:B---3--:R-:W-:-:S04]  /*0750*/  IMAD R21, R24, R25, R21 ;  /* 0x0000001918157224 */ /* 0x008fc800078e0215 */
[----:B----4-:R-:W-:-:S04]  /*0760*/  IMAD R21, R26, R27, R21 ;  /* 0x0000001b1a157224 */ /* 0x010fc800078e0215 */
[----:B-----5:R-:W-:-:S04]  /*0770*/  IMAD R17, R17, R20, R21 ;  /* 0x0000001411117224 */ /* 0x020fc800078e0215 */
[----:B------:R-:W-:-:S04]  /*0780*/  IMAD R15, R15, R18, R17 ;  /* 0x000000120f0f7224 */ /* 0x000fc800078e0211 */
[----:B------:R-:W-:-:S04]  /*0790*/  IMAD R13, R13, R16, R15 ;  /* 0x000000100d0d7224 */ /* 0x000fc800078e020f */
[----:B------:R-:W-:-:S04]  /*07a0*/  IMAD R7, R7, R12, R13 ;  /* 0x0000000c07077224 */ /* 0x000fc800078e020d */
[----:B------:R-:W-:-:S07]  /*07b0*/  IMAD R14, R19, R22, R7 ;  /* 0x00000016130e7224 */ /* 0x000fce00078e0207 */
.L_x_3:
[----:B------:R-:W-:Y:S05]  /*07c0*/  BRA.U !UP1, `(.L_x_0) ;  /* 0x0000000109a47547 */ /* 0x000fea000b800000 */
[----:B------:R-:W-:Y:S02]  /*07d0*/  UISETP.GE.U32.AND UP0, UPT, UR5, 0x4, UPT ;  /* 0x000000040500788c */ /* 0x000fe4000bf06070 */
[----:B------:R-:W-:-:S04]  /*07e0*/  ULOP3.LUT UR4, UR6, 0x3, URZ, 0xc0, !UPT ;  /* 0x0000000306047892 */ /* 0x000fc8000f8ec0ff */
[----:B------:R-:W-:-:S03]  /*07f0*/  UISETP.NE.AND UP1, UPT, UR4, URZ, UPT ;  /* 0x000000ff0400728c */ /* 0x000fc6000bf25270 */
[----:B------:R-:W-:Y:S08]  /*0800*/  BRA.U !UP0, `(.L_x_4) ;  /* 0x0000000108407547 */ /* 0x000ff0000b800000 */
[----:B------:R-:W0:Y:S01]  /*0810*/  LDC.64 R8, c[0x0][0x388] ;  /* 0x0000e200ff087b82 */ /* 0x000e220000000a00 */
[----:B------:R-:W-:-:S05]  /*0820*/  IMAD.WIDE.U32 R4, R6, 0x4, R4 ;  /* 0x0000000406047825 */ /* 0x000fca00078e0004 */
[----:B------:R-:W2:Y:S04]  /*0830*/  LDG.E R7, desc[UR10][R4.64] ;  /* 0x0000000a04077981 */ /* 0x000ea8000c1e1900 */
[----:B------:R-:W3:Y:S04]  /*0840*/  LDG.E R12, desc[UR10][R4.64+0x4] ;  /* 0x0000040a040c7981 */ /* 0x000ee8000c1e1900 */
[----:B------:R-:W4:Y:S04]  /*0850*/  LDG.E R16, desc[UR10][R4.64+0x8] ;  /* 0x0000080a04107981 */ /* 0x000f28000c1e1900 */
[----:B------:R-:W5:Y:S01]  /*0860*/  LDG.E R18, desc[UR10][R4.64+0xc] ;  /* 0x00000c0a04127981 */ /* 0x000f62000c1e1900 */
[----:B0-----:R-:W-:-:S05]  /*0870*/  IMAD.WIDE.U32 R8, R6, 0x4, R8 ;  /* 0x0000000406087825 */ /* 0x001fca00078e0008 */
[----:B------:R-:W2:Y:S04]  /*0880*/  LDG.E R10, desc[UR10][R8.64] ;  /* 0x0000000a080a7981 */ /* 0x000ea8000c1e1900 */
[----:B------:R-:W3:Y:S04]  /*0890*/  LDG.E R11, desc[UR10][R8.64+0x4] ;  /* 0x0000040a080b7981 */ /* 0x000ee8000c1e1900 */
[----:B------:R-:W4:Y:S04]  /*08a0*/  LDG.E R13, desc[UR10][R8.64+0x8] ;  /* 0x0000080a080d7981 */ /* 0x000f28000c1e1900 */
[----:B------:R-:W5:Y:S01]  /*08b0*/  LDG.E R15, desc[UR10][R8.64+0xc] ;  /* 0x00000c0a080f7981 */ /* 0x000f62000c1e1900 */
[----:B------:R-:W-:Y:S01]  /*08c0*/  IADD3 R6, PT, PT, R6, 0x4, RZ ;  /* 0x0000000406067810 */ /* 0x000fe20007ffe0ff */
[----:B--2---:R-:W-:-:S04]  /*08d0*/  IMAD R7, R7, R10, R14 ;  /* 0x0000000a07077224 */ /* 0x004fc800078e020e */
[----:B---3--:R-:W-:-:S04]  /*08e0*/  IMAD R7, R12, R11, R7 ;  /* 0x0000000b0c077224 */ /* 0x008fc800078e0207 */
[----:B----4-:R-:W-:-:S04]  /*08f0*/  IMAD R7, R16, R13, R7 ;  /* 0x0000000d10077224 */ /* 0x010fc800078e0207 */
[----:B-----5:R-:W-:-:S07]  /*0900*/  IMAD R14, R18, R15, R7 ;  /* 0x0000000f120e7224 */ /* 0x020fce00078e0207 */
.L_x_4:
[----:B------:R-:W-:Y:S05]  /*0910*/  BRA.U !UP1, `(.L_x_0) ;  /* 0x0000000109507547 */ /* 0x000fea000b800000 */
[----:B------:R-:W0:Y:S01]  /*0920*/  LDC.64 R4, c[0x0][0x388] ;  /* 0x0000e200ff047b82 */ /* 0x000e220000000a00 */
[----:B------:R-:W1:Y:S01]  /*0930*/  LDCU.64 UR6, c[0x0][0x380] ;  /* 0x00007000ff0677ac */ /* 0x000e620008000a00 */
[----:B------:R-:W-:Y:S01]  /*0940*/  IMAD.WIDE.U32 R2, R6, 0x4, R2 ;  /* 0x0000000406027825 */ /* 0x000fe200078e0002 */
[----:B------:R-:W-:Y:S02]  /*0950*/  UIADD3 UR4, UPT, UPT, -UR4, URZ, URZ ;  /* 0x000000ff04047290 */ /* 0x000fe4000fffe1ff */
[----:B-1----:R-:W-:-:S04]  /*0960*/  IADD3 R2, P0, PT, R2, UR6, RZ ;  /* 0x0000000602027c10 */ /* 0x002fc8000ff1e0ff */
[----:B------:R-:W-:Y:S01]  /*0970*/  IADD3.X R9, PT, PT, R3, UR7, RZ, P0, !PT ;  /* 0x0000000703097c10 */ /* 0x000fe200087fe4ff */
[----:B0-----:R-:W-:-:S08]  /*0980*/  IMAD.WIDE.U32 R6, R6, 0x4, R4 ;  /* 0x0000000406067825 */ /* 0x001fd000078e0004 */
.L_x_5:
[----:B------:R-:W-:Y:S02]  /*0990*/  MOV R3, R9 ;  /* 0x0000000900037202 */ /* 0x000fe40000000f00 */
[----:B------:R-:W-:Y:S02]  /*09a0*/  MOV R4, R6 ;  /* 0x0000000600047202 */ /* 0x000fe40000000f00 */
[----:B------:R-:W-:Y:S02]  /*09b0*/  MOV R5, R7 ;  /* 0x0000000700057202 */ /* 0x000fe40000000f00 */
[----:B------:R0:W2:Y:S04]  /*09c0*/  LDG.E R3, desc[UR10][R2.64] ;  /* 0x0000000a02037981 */ /* 0x0000a8000c1e1900 */
[----:B------:R-:W2:Y:S01]  /*09d0*/  LDG.E R4, desc[UR10][R4.64] ;  /* 0x0000000a04047981 */ /* 0x000ea2000c1e1900 */
[----:B------:R-:W-:Y:S01]  /*09e0*/  UIADD3 UR4, UPT, UPT, UR4, 0x1, URZ ;  /* 0x0000000104047890 */ /* 0x000fe2000fffe0ff */
[----:B------:R-:W-:-:S03]  /*09f0*/  IADD3 R6, P0, PT, R6, 0x4, RZ ;  /* 0x0000000406067810 */ /* 0x000fc60007f1e0ff */
[----:B------:R-:W-:Y:S01]  /*0a00*/  UISETP.NE.AND UP0, UPT, UR4, URZ, UPT ;  /* 0x000000ff0400728c */ /* 0x000fe2000bf05270 */
[----:B0-----:R-:W-:Y:S02]  /*0a10*/  IADD3 R2, P1, PT, R2, 0x4, RZ ;  /* 0x0000000402027810 */ /* 0x001fe40007f3e0ff */
[----:B------:R-:W-:Y:S02]  /*0a20*/  IADD3.X R7, PT, PT, RZ, R7, RZ, P0, !PT ;  /* 0x00000007ff077210 */ /* 0x000fe400007fe4ff */
[----:B------:R-:W-:Y:S01]  /*0a30*/  IADD3.X R9, PT, PT, RZ, R9, RZ, P1, !PT ;  /* 0x00000009ff097210 */ /* 0x000fe20000ffe4ff */
[----:B--2---:R-:W-:-:S03]  /*0a40*/  IMAD R14, R3, R4, R14 ;  /* 0x00000004030e7224 */ /* 0x004fc600078e020e */
[----:B------:R-:W-:Y:S05]  /*0a50*/  BRA.U UP0, `(.L_x_5) ;  /* 0xfffffffd00cc7547 */ /* 0x000fea000b83ffff */
.L_x_0:
[----:B------:R-:W0:Y:S02]  /*0a60*/  LDC.64 R2, c[0x0][0x390] ;  /* 0x0000e400ff027b82 */ /* 0x000e240000000a00 */
[----:B0-----:R-:W-:-:S05]  /*0a70*/  IMAD.WIDE R2, R0, 0x4, R2 ;  /* 0x0000000400027825 */ /* 0x001fca00078e0202 */
[----:B------:R-:W-:Y:S01]  /*0a80*/  STG.E desc[UR10][R2.64], R14 ;  /* 0x0000000e02007986 */ /* 0x000fe2000c10190a */
[----:B------:R-:W-:Y:S05]  /*0a90*/  EXIT ;  /* 0x000000000000794d */ /* 0x000fea0003800000 */
.L_x_6:
[----:B------:R-:W-:-:S00]  /*0aa0*/  BRA `(.L_x_6) ;  /* 0xfffffffc00fc7947 */ /* 0x000fc0000383ffff */
[----:B------:R-:W-:-:S00]  /*0ab0*/  NOP ;  /* 0x0000000000007918 */ /* 0x000fc00000000000 */
        /* <DEDUP_REMOVED lines=12> */
.L_x_7:


//--------------------- .nv.shared.reserved.0     --------------------------
	.section	.nv.shared.reserved.0,"aw",@nobits
	.weak		__nv_reservedSMEM_offset_0_alias
	.size		__nv_reservedSMEM_offset_0_alias, 0, 64
	.other		__nv_reservedSMEM_offset_0_alias,@"STO_CUDA_RESERVED_SHARED STV_DEFAULT"
__nv_reservedSMEM_offset_0_alias:
	.zero		0
	.zero		64


//--------------------- .nv.constant0._Z18MulMatrixAndVectorPiS_S_ii --------------------------
	.section	.nv.constant0._Z18MulMatrixAndVectorPiS_S_ii,"a",@progbits
	.sectionflags	@""
	.align	4
.nv.constant0._Z18MulMatrixAndVectorPiS_S_ii:
	.zero		928


//--------------------- SYMBOLS --------------------------

	.type		.nv.reservedSmem.offset0,@object
	.size		.nv.reservedSmem.offset0,0x4
